//
// Generated by NVIDIA NVVM Compiler
//
// Compiler Build ID: CL-36424714
// Cuda compilation tools, release 13.0, V13.0.88
// Based on NVVM 20.0.0
//

.version 9.0
.target sm_100
.address_size 64

	// .globl	_Z10convKernelPfS_S_iiii

.visible .entry _Z10convKernelPfS_S_iiii(
	.param .u64 .ptr .align 1 _Z10convKernelPfS_S_iiii_param_0,
	.param .u64 .ptr .align 1 _Z10convKernelPfS_S_iiii_param_1,
	.param .u64 .ptr .align 1 _Z10convKernelPfS_S_iiii_param_2,
	.param .u32 _Z10convKernelPfS_S_iiii_param_3,
	.param .u32 _Z10convKernelPfS_S_iiii_param_4,
	.param .u32 _Z10convKernelPfS_S_iiii_param_5,
	.param .u32 _Z10convKernelPfS_S_iiii_param_6
)
{
	.reg .pred 	%p<15>;
	.reg .b32 	%r<55>;
	.reg .b32 	%f<119>;
	.reg .b64 	%rd<44>;

	ld.param.u64 	%rd9, [_Z10convKernelPfS_S_iiii_param_0];
	ld.param.u64 	%rd10, [_Z10convKernelPfS_S_iiii_param_1];
	ld.param.u64 	%rd8, [_Z10convKernelPfS_S_iiii_param_2];
	ld.param.u32 	%r22, [_Z10convKernelPfS_S_iiii_param_3];
	ld.param.u32 	%r25, [_Z10convKernelPfS_S_iiii_param_4];
	ld.param.u32 	%r23, [_Z10convKernelPfS_S_iiii_param_5];
	ld.param.u32 	%r24, [_Z10convKernelPfS_S_iiii_param_6];
	cvta.to.global.u64 	%rd1, %rd10;
	cvta.to.global.u64 	%rd2, %rd9;
	mov.u32 	%r26, %ctaid.x;
	mov.u32 	%r27, %ntid.x;
	mov.u32 	%r28, %tid.x;
	mad.lo.s32 	%r1, %r26, %r27, %r28;
	mov.u32 	%r29, %ctaid.y;
	mov.u32 	%r30, %ntid.y;
	mov.u32 	%r31, %tid.y;
	mad.lo.s32 	%r32, %r29, %r30, %r31;
	sub.s32 	%r3, %r22, %r23;
	sub.s32 	%r33, %r25, %r24;
	setp.gt.s32 	%p1, %r1, %r3;
	setp.gt.s32 	%p2, %r32, %r33;
	or.pred  	%p3, %p1, %p2;
	@%p3 bra 	$L__BB0_18;
	mov.f32 	%f117, 0f00000000;
	min.s32 	%r35, %r24, %r23;
	setp.lt.s32 	%p4, %r35, 1;
	@%p4 bra 	$L__BB0_17;
	and.b32  	%r4, %r23, 15;
	and.b32  	%r5, %r23, 7;
	and.b32  	%r6, %r23, 2147483632;
	and.b32  	%r7, %r23, 3;
	neg.s32 	%r8, %r6;
	mov.f32 	%f117, 0f00000000;
	mov.b32 	%r49, 0;
$L__BB0_3:
	setp.lt.u32 	%p5, %r23, 16;
	add.s32 	%r38, %r49, %r32;
	mad.lo.s32 	%r10, %r38, %r22, %r1;
	mul.lo.s32 	%r11, %r49, %r23;
	mov.b32 	%r53, 0;
	@%p5 bra 	$L__BB0_6;
	mul.wide.u32 	%rd11, %r11, 4;
	add.s64 	%rd12, %rd1, %rd11;
	add.s64 	%rd43, %rd12, 32;
	mov.u32 	%r50, %r10;
	mov.u32 	%r51, %r8;
$L__BB0_5:
	.pragma "nounroll";
	mul.wide.s32 	%rd13, %r50, 4;
	add.s64 	%rd14, %rd2, %rd13;
	ld.global.f32 	%f20, [%rd14];
	ld.global.f32 	%f21, [%rd43+-32];
	fma.rn.f32 	%f22, %f20, %f21, %f117;
	ld.global.f32 	%f23, [%rd14+4];
	ld.global.f32 	%f24, [%rd43+-28];
	fma.rn.f32 	%f25, %f23, %f24, %f22;
	ld.global.f32 	%f26, [%rd14+8];
	ld.global.f32 	%f27, [%rd43+-24];
	fma.rn.f32 	%f28, %f26, %f27, %f25;
	ld.global.f32 	%f29, [%rd14+12];
	ld.global.f32 	%f30, [%rd43+-20];
	fma.rn.f32 	%f31, %f29, %f30, %f28;
	ld.global.f32 	%f32, [%rd14+16];
	ld.global.f32 	%f33, [%rd43+-16];
	fma.rn.f32 	%f34, %f32, %f33, %f31;
	ld.global.f32 	%f35, [%rd14+20];
	ld.global.f32 	%f36, [%rd43+-12];
	fma.rn.f32 	%f37, %f35, %f36, %f34;
	ld.global.f32 	%f38, [%rd14+24];
	ld.global.f32 	%f39, [%rd43+-8];
	fma.rn.f32 	%f40, %f38, %f39, %f37;
	ld.global.f32 	%f41, [%rd14+28];
	ld.global.f32 	%f42, [%rd43+-4];
	fma.rn.f32 	%f43, %f41, %f42, %f40;
	ld.global.f32 	%f44, [%rd14+32];
	ld.global.f32 	%f45, [%rd43];
	fma.rn.f32 	%f46, %f44, %f45, %f43;
	ld.global.f32 	%f47, [%rd14+36];
	ld.global.f32 	%f48, [%rd43+4];
	fma.rn.f32 	%f49, %f47, %f48, %f46;
	ld.global.f32 	%f50, [%rd14+40];
	ld.global.f32 	%f51, [%rd43+8];
	fma.rn.f32 	%f52, %f50, %f51, %f49;
	ld.global.f32 	%f53, [%rd14+44];
	ld.global.f32 	%f54, [%rd43+12];
	fma.rn.f32 	%f55, %f53, %f54, %f52;
	ld.global.f32 	%f56, [%rd14+48];
	ld.global.f32 	%f57, [%rd43+16];
	fma.rn.f32 	%f58, %f56, %f57, %f55;
	ld.global.f32 	%f59, [%rd14+52];
	ld.global.f32 	%f60, [%rd43+20];
	fma.rn.f32 	%f61, %f59, %f60, %f58;
	ld.global.f32 	%f62, [%rd14+56];
	ld.global.f32 	%f63, [%rd43+24];
	fma.rn.f32 	%f64, %f62, %f63, %f61;
	ld.global.f32 	%f65, [%rd14+60];
	ld.global.f32 	%f66, [%rd43+28];
	fma.rn.f32 	%f117, %f65, %f66, %f64;
	add.s32 	%r51, %r51, 16;
	add.s32 	%r50, %r50, 16;
	add.s64 	%rd43, %rd43, 64;
	setp.ne.s32 	%p6, %r51, 0;
	mov.u32 	%r53, %r6;
	@%p6 bra 	$L__BB0_5;
$L__BB0_6:
	setp.eq.s32 	%p7, %r4, 0;
	@%p7 bra 	$L__BB0_16;
	add.s32 	%r39, %r4, -1;
	setp.lt.u32 	%p8, %r39, 7;
	@%p8 bra 	$L__BB0_9;
	add.s32 	%r40, %r10, %r53;
	mul.wide.s32 	%rd15, %r40, 4;
	add.s64 	%rd16, %rd2, %rd15;
	ld.global.f32 	%f68, [%rd16];
	add.s32 	%r41, %r53, %r11;
	mul.wide.u32 	%rd17, %r41, 4;
	add.s64 	%rd18, %rd1, %rd17;
	ld.global.f32 	%f69, [%rd18];
	fma.rn.f32 	%f70, %f68, %f69, %f117;
	ld.global.f32 	%f71, [%rd16+4];
	cvt.u64.u32 	%rd19, %r11;
	cvt.u64.u32 	%rd20, %r53;
	add.s64 	%rd21, %rd20, %rd19;
	shl.b64 	%rd22, %rd21, 2;
	add.s64 	%rd23, %rd1, %rd22;
	ld.global.f32 	%f72, [%rd23+4];
	fma.rn.f32 	%f73, %f71, %f72, %f70;
	ld.global.f32 	%f74, [%rd16+8];
	ld.global.f32 	%f75, [%rd23+8];
	fma.rn.f32 	%f76, %f74, %f75, %f73;
	ld.global.f32 	%f77, [%rd16+12];
	ld.global.f32 	%f78, [%rd23+12];
	fma.rn.f32 	%f79, %f77, %f78, %f76;
	ld.global.f32 	%f80, [%rd16+16];
	ld.global.f32 	%f81, [%rd23+16];
	fma.rn.f32 	%f82, %f80, %f81, %f79;
	ld.global.f32 	%f83, [%rd16+20];
	ld.global.f32 	%f84, [%rd23+20];
	fma.rn.f32 	%f85, %f83, %f84, %f82;
	ld.global.f32 	%f86, [%rd16+24];
	ld.global.f32 	%f87, [%rd23+24];
	fma.rn.f32 	%f88, %f86, %f87, %f85;
	ld.global.f32 	%f89, [%rd16+28];
	ld.global.f32 	%f90, [%rd23+28];
	fma.rn.f32 	%f117, %f89, %f90, %f88;
	add.s32 	%r53, %r53, 8;
$L__BB0_9:
	setp.eq.s32 	%p9, %r5, 0;
	@%p9 bra 	$L__BB0_16;
	add.s32 	%r42, %r5, -1;
	setp.lt.u32 	%p10, %r42, 3;
	@%p10 bra 	$L__BB0_12;
	add.s32 	%r43, %r10, %r53;
	mul.wide.s32 	%rd24, %r43, 4;
	add.s64 	%rd25, %rd2, %rd24;
	ld.global.f32 	%f92, [%rd25];
	add.s32 	%r44, %r53, %r11;
	mul.wide.u32 	%rd26, %r44, 4;
	add.s64 	%rd27, %rd1, %rd26;
	ld.global.f32 	%f93, [%rd27];
	fma.rn.f32 	%f94, %f92, %f93, %f117;
	ld.global.f32 	%f95, [%rd25+4];
	cvt.u64.u32 	%rd28, %r11;
	cvt.u64.u32 	%rd29, %r53;
	add.s64 	%rd30, %rd29, %rd28;
	shl.b64 	%rd31, %rd30, 2;
	add.s64 	%rd32, %rd1, %rd31;
	ld.global.f32 	%f96, [%rd32+4];
	fma.rn.f32 	%f97, %f95, %f96, %f94;
	ld.global.f32 	%f98, [%rd25+8];
	ld.global.f32 	%f99, [%rd32+8];
	fma.rn.f32 	%f100, %f98, %f99, %f97;
	ld.global.f32 	%f101, [%rd25+12];
	ld.global.f32 	%f102, [%rd32+12];
	fma.rn.f32 	%f117, %f101, %f102, %f100;
	add.s32 	%r53, %r53, 4;
$L__BB0_12:
	setp.eq.s32 	%p11, %r7, 0;
	@%p11 bra 	$L__BB0_16;
	setp.eq.s32 	%p12, %r7, 1;
	add.s32 	%r45, %r10, %r53;
	mul.wide.s32 	%rd33, %r45, 4;
	add.s64 	%rd6, %rd2, %rd33;
	ld.global.f32 	%f103, [%rd6];
	add.s32 	%r46, %r53, %r11;
	mul.wide.u32 	%rd34, %r46, 4;
	add.s64 	%rd35, %rd1, %rd34;
	ld.global.f32 	%f104, [%rd35];
	fma.rn.f32 	%f117, %f103, %f104, %f117;
	@%p12 bra 	$L__BB0_16;
	setp.eq.s32 	%p13, %r7, 2;
	ld.global.f32 	%f105, [%rd6+4];
	cvt.u64.u32 	%rd36, %r11;
	cvt.u64.u32 	%rd37, %r53;
	add.s64 	%rd38, %rd37, %rd36;
	shl.b64 	%rd39, %rd38, 2;
	add.s64 	%rd7, %rd1, %rd39;
	ld.global.f32 	%f106, [%rd7+4];
	fma.rn.f32 	%f117, %f105, %f106, %f117;
	@%p13 bra 	$L__BB0_16;
	ld.global.f32 	%f107, [%rd6+8];
	ld.global.f32 	%f108, [%rd7+8];
	fma.rn.f32 	%f117, %f107, %f108, %f117;
$L__BB0_16:
	add.s32 	%r49, %r49, 1;
	setp.ne.s32 	%p14, %r49, %r24;
	@%p14 bra 	$L__BB0_3;
$L__BB0_17:
	mad.lo.s32 	%r47, %r32, %r3, %r32;
	add.s32 	%r48, %r47, %r1;
	cvta.to.global.u64 	%rd40, %rd8;
	mul.wide.s32 	%rd41, %r48, 4;
	add.s64 	%rd42, %rd40, %rd41;
	st.global.f32 	[%rd42], %f117;
$L__BB0_18:
	ret;

}


// ===== COMPILED SASS (sm_100) =====

	.target	sm_100

	.elftype	@"ET_EXEC"


//--------------------- .note.nv.tkinfo           --------------------------
	.section	.note.nv.tkinfo,"",@"SHT_NOTE"
	.sectionflags	@"SHF_NOTE_NV_TKINFO"
	.tkinfo
        /*0018*/ 	.word	0x00000002
        /*0030*/ 	.string	""
        /*0030*/ 	.string	"ptxas"
        /*0030*/ 	.string	"Cuda compilation tools, release 13.0, V13.0.88"
        /*0030*/ 	.string	"Build cuda_13.0.r13.0/compiler.36424714_0"
        /*0030*/ 	.string	"-arch sm_100 -m 64 "



//--------------------- .note.nv.cuinfo           --------------------------
	.section	.note.nv.cuinfo,"",@"SHT_NOTE"
	.sectionflags	@"SHF_NOTE_NV_CUINFO"
        /*0018*/ 	.short	0x0002
        /*001a*/ 	.short	0x0064
        /*001c*/ 	.short	0x0082
	.zero		2


//--------------------- .nv.info                  --------------------------
	.section	.nv.info,"",@"SHT_CUDA_INFO"
	.align	4


	//----- nvinfo : EIATTR_REGCOUNT
	.align		4
        /*0000*/ 	.byte	0x04, 0x2f
        /*0002*/ 	.short	(.L_1 - .L_0)
	.align		4
.L_0:
        /*0004*/ 	.word	index@(_Z10convKernelPfS_S_iiii)
        /*0008*/ 	.word	0x00000020


	//----- nvinfo : EIATTR_FRAME_SIZE
	.align		4
.L_1:
        /*000c*/ 	.byte	0x04, 0x11
        /*000e*/ 	.short	(.L_3 - .L_2)
	.align		4
.L_2:
        /*0010*/ 	.word	index@(_Z10convKernelPfS_S_iiii)
        /*0014*/ 	.word	0x00000000


	//----- nvinfo : EIATTR_MIN_STACK_SIZE
	.align		4
.L_3:
        /*0018*/ 	.byte	0x04, 0x12
        /*001a*/ 	.short	(.L_5 - .L_4)
	.align		4
.L_4:
        /*001c*/ 	.word	index@(_Z10convKernelPfS_S_iiii)
        /*0020*/ 	.word	0x00000000
.L_5:


//--------------------- .nv.compat                --------------------------
	.section	.nv.compat,"",@"SHT_CUDA_COMPAT_INFO"
	.align	4
        /*0000*/ 	.byte	0x02, 0x09, 0x00, 0x00, 0x02, 0x02, 0x01, 0x00, 0x02, 0x05, 0x05, 0x00, 0x03, 0x07, 0x01, 0x01
        /*0010*/ 	.byte	0x02, 0x03, 0x00, 0x00, 0x02, 0x06, 0x01, 0x00, 0x04, 0x0b, 0x08, 0x00, 0x09, 0x00, 0x00, 0x00
        /*0020*/ 	.byte	0x00, 0x00, 0x00, 0x00


//--------------------- .nv.info._Z10convKernelPfS_S_iiii --------------------------
	.section	.nv.info._Z10convKernelPfS_S_iiii,"",@"SHT_CUDA_INFO"
	.sectionflags	@""
	.align	4


	//----- nvinfo : EIATTR_CUDA_API_VERSION
	.align		4
        /*0000*/ 	.byte	0x04, 0x37
        /*0002*/ 	.short	(.L_7 - .L_6)
.L_6:
        /*0004*/ 	.word	0x00000082


	//----- nvinfo : EIATTR_KPARAM_INFO
	.align		4
.L_7:
        /*0008*/ 	.byte	0x04, 0x17
        /*000a*/ 	.short	(.L_9 - .L_8)
.L_8:
        /*000c*/ 	.word	0x00000000
        /*0010*/ 	.short	0x0006
        /*0012*/ 	.short	0x0024
        /*0014*/ 	.byte	0x00, 0xf0, 0x11, 0x00


	//----- nvinfo : EIATTR_KPARAM_INFO
	.align		4
.L_9:
        /*0018*/ 	.byte	0x04, 0x17
        /*001a*/ 	.short	(.L_11 - .L_10)
.L_10:
        /*001c*/ 	.word	0x00000000
        /*0020*/ 	.short	0x0005
        /*0022*/ 	.short	0x0020
        /*0024*/ 	.byte	0x00, 0xf0, 0x11, 0x00


	//----- nvinfo : EIATTR_KPARAM_INFO
	.align		4
.L_11:
        /*0028*/ 	.byte	0x04, 0x17
        /*002a*/ 	.short	(.L_13 - .L_12)
.L_12:
        /*002c*/ 	.word	0x00000000
        /*0030*/ 	.short	0x0004
        /*0032*/ 	.short	0x001c
        /*0034*/ 	.byte	0x00, 0xf0, 0x11, 0x00


	//----- nvinfo : EIATTR_KPARAM_INFO
	.align		4
.L_13:
        /*0038*/ 	.byte	0x04, 0x17
        /*003a*/ 	.short	(.L_15 - .L_14)
.L_14:
        /*003c*/ 	.word	0x00000000
        /*0040*/ 	.short	0x0003
        /*0042*/ 	.short	0x0018
        /*0044*/ 	.byte	0x00, 0xf0, 0x11, 0x00


	//----- nvinfo : EIATTR_KPARAM_INFO
	.align		4
.L_15:
        /*0048*/ 	.byte	0x04, 0x17
        /*004a*/ 	.short	(.L_17 - .L_16)
.L_16:
        /*004c*/ 	.word	0x00000000
        /*0050*/ 	.short	0x0002
        /*0052*/ 	.short	0x0010
        /*0054*/ 	.byte	0x00, 0xf5, 0x21, 0x00


	//----- nvinfo : EIATTR_KPARAM_INFO
	.align		4
.L_17:
        /*0058*/ 	.byte	0x04, 0x17
        /*005a*/ 	.short	(.L_19 - .L_18)
.L_18:
        /*005c*/ 	.word	0x00000000
        /*0060*/ 	.short	0x0001
        /*0062*/ 	.short	0x0008
        /*0064*/ 	.byte	0x00, 0xf5, 0x21, 0x00


	//----- nvinfo : EIATTR_KPARAM_INFO
	.align		4
.L_19:
        /*0068*/ 	.byte	0x04, 0x17
        /*006a*/ 	.short	(.L_21 - .L_20)
.L_20:
        /*006c*/ 	.word	0x00000000
        /*0070*/ 	.short	0x0000
        /*0072*/ 	.short	0x0000
        /*0074*/ 	.byte	0x00, 0xf5, 0x21, 0x00


	//----- nvinfo : EIATTR_SPARSE_MMA_MASK
	.align		4
.L_21:
        /*0078*/ 	.byte	0x03, 0x50
        /*007a*/ 	.short	0x0000


	//----- nvinfo : EIATTR_MAXREG_COUNT
	.align		4
        /*007c*/ 	.byte	0x03, 0x1b
        /*007e*/ 	.short	0x00ff


	//----- nvinfo : EIATTR_MERCURY_ISA_VERSION
	.align		4
        /*0080*/ 	.byte	0x03, 0x5f
        /*0082*/ 	.short	0x0101


	//----- nvinfo : EIATTR_VRC_CTA_INIT_COUNT
	.align		4
        /*0084*/ 	.byte	0x02, 0x4a
	.zero		1
	.zero		1


	//----- nvinfo : EIATTR_EXIT_INSTR_OFFSETS
	.align		4
        /*0088*/ 	.byte	0x04, 0x1c
        /*008a*/ 	.short	(.L_23 - .L_22)


	//   ....[0]....
.L_22:
        /*008c*/ 	.word	0x000000f0


	//   ....[1]....
        /*0090*/ 	.word	0x00000ce0


	//----- nvinfo : EIATTR_CBANK_PARAM_SIZE
	.align		4
.L_23:
        /*0094*/ 	.byte	0x03, 0x19
        /*0096*/ 	.short	0x0028


	//----- nvinfo : EIATTR_PARAM_CBANK
	.align		4
        /*0098*/ 	.byte	0x04, 0x0a
        /*009a*/ 	.short	(.L_25 - .L_24)
	.align		4
.L_24:
        /*009c*/ 	.word	index@(.nv.constant0._Z10convKernelPfS_S_iiii)
        /*00a0*/ 	.short	0x0380
        /*00a2*/ 	.short	0x0028


	//----- nvinfo : EIATTR_SW_WAR
	.align		4
.L_25:
        /*00a4*/ 	.byte	0x04, 0x36
        /*00a6*/ 	.short	(.L_27 - .L_26)
.L_26:
        /*00a8*/ 	.word	0x00000008
.L_27:


//--------------------- .nv.callgraph             --------------------------
	.section	.nv.callgraph,"",@"SHT_CUDA_CALLGRAPH"
	.align	4
	.sectionentsize	8
	.align		4
        /*0000*/ 	.word	0x00000000
	.align		4
        /*0004*/ 	.word	0xffffffff
	.align		4
        /*0008*/ 	.word	0x00000000
	.align		4
        /*000c*/ 	.word	0xfffffffe
	.align		4
        /*0010*/ 	.word	0x00000000
	.align		4
        /*0014*/ 	.word	0xfffffffd
	.align		4
        /*0018*/ 	.word	0x00000000
	.align		4
        /*001c*/ 	.word	0xfffffffc


//--------------------- .text._Z10convKernelPfS_S_iiii --------------------------
	.section	.text._Z10convKernelPfS_S_iiii,"ax",@progbits
	.align	128
        .global         _Z10convKernelPfS_S_iiii
        .type           _Z10convKernelPfS_S_iiii,@function
        .size           _Z10convKernelPfS_S_iiii,(.L_x_8 - _Z10convKernelPfS_S_iiii)
        .other          _Z10convKernelPfS_S_iiii,@"STO_CUDA_ENTRY STV_DEFAULT"
_Z10convKernelPfS_S_iiii:
.text._Z10convKernelPfS_S_iiii:
[----:B------:R-:W-:Y:S01]  /*0000*/  LDC R1, c[0x0][0x37c] ;  /* 0x0000df00ff017b82 */ /* 0x000fe20000000800 */
[----:B------:R-:W0:Y:S07]  /*0010*/  S2R R3, SR_TID.Y ;  /* 0x0000000000037919 */ /* 0x000e2e0000002200 */
[----:B------:R-:W1:Y:S01]  /*0020*/  LDC R6, c[0x0][0x360] ;  /* 0x0000d800ff067b82 */ /* 0x000e620000000800 */
[----:B------:R-:W2:Y:S01]  /*0030*/  LDCU.64 UR6, c[0x0][0x398] ;  /* 0x00007300ff0677ac */ /* 0x000ea20008000a00 */
[----:B------:R-:W1:Y:S06]  /*0040*/  S2R R5, SR_TID.X ;  /* 0x0000000000057919 */ /* 0x000e6c0000002100 */
[----:B------:R-:W0:Y:S08]  /*0050*/  S2UR UR5, SR_CTAID.Y ;  /* 0x00000000000579c3 */ /* 0x000e300000002600 */
[----:B------:R-:W0:Y:S08]  /*0060*/  LDC R0, c[0x0][0x364] ;  /* 0x0000d900ff007b82 */ /* 0x000e300000000800 */
[----:B------:R-:W2:Y:S08]  /*0070*/  LDC.64 R10, c[0x0][0x3a0] ;  /* 0x0000e800ff0a7b82 */ /* 0x000eb00000000a00 */
[----:B------:R-:W1:Y:S01]  /*0080*/  S2UR UR4, SR_CTAID.X ;  /* 0x00000000000479c3 */ /* 0x000e620000002500 */
[----:B0-----:R-:W-:Y:S01]  /*0090*/  IMAD R0, R0, UR5, R3 ;  /* 0x0000000500007c24 */ /* 0x001fe2000f8e0203 */
[----:B--2---:R-:W-:-:S02]  /*00a0*/  IADD3 R3, PT, PT, -R11, UR7, RZ ;  /* 0x000000070b037c10 */ /* 0x004fc4000fffe1ff */
[----:B------:R-:W-:Y:S02]  /*00b0*/  IADD3 R7, PT, PT, -R10, UR6, RZ ;  /* 0x000000060a077c10 */ /* 0x000fe4000fffe1ff */
[----:B------:R-:W-:Y:S01]  /*00c0*/  ISETP.GT.AND P0, PT, R0, R3, PT ;  /* 0x000000030000720c */ /* 0x000fe20003f04270 */
[----:B-1----:R-:W-:-:S05]  /*00d0*/  IMAD R6, R6, UR4, R5 ;  /* 0x0000000406067c24 */ /* 0x002fca000f8e0205 */
[----:B------:R-:W-:-:S13]  /*00e0*/  ISETP.GT.OR P0, PT, R6, R7, P0 ;  /* 0x000000070600720c */ /* 0x000fda0000704670 */
[----:B------:R-:W-:Y:S05]  /*00f0*/  @P0 EXIT ;  /* 0x000000000000094d */ /* 0x000fea0003800000 */
[----:B------:R-:W-:Y:S01]  /*0100*/  VIMNMX R2, PT, PT, R10, R11, PT ;  /* 0x0000000b0a027248 */ /* 0x000fe20003fe0100 */
[----:B------:R-:W0:Y:S01]  /*0110*/  LDCU.64 UR8, c[0x0][0x358] ;  /* 0x00006b00ff0877ac */ /* 0x000e220008000a00 */
[----:B------:R-:W-:Y:S02]  /*0120*/  HFMA2 R14, -RZ, RZ, 0, 0 ;  /* 0x00000000ff0e7431 */ /* 0x000fe400000001ff */
[----:B------:R-:W-:-:S13]  /*0130*/  ISETP.GE.AND P0, PT, R2, 0x1, PT ;  /* 0x000000010200780c */ /* 0x000fda0003f06270 */
[----:B------:R-:W-:Y:S05]  /*0140*/  @!P0 BRA `(.L_x_0) ;  /* 0x0000000800d08947 */ /* 0x000fea0003800000 */
[C---:B------:R-:W-:Y:S01]  /*0150*/  LOP3.LUT R8, R10.reuse, 0x7ffffff0, RZ, 0xc0, !PT ;  /* 0x7ffffff00a087812 */ /* 0x040fe200078ec0ff */
[----:B------:R-:W-:Y:S01]  /*0160*/  UMOV UR4, URZ ;  /* 0x000000ff00047c82 */ /* 0x000fe20008000000 */
[C---:B------:R-:W-:Y:S02]  /*0170*/  LOP3.LUT R17, R10.reuse, 0xf, RZ, 0xc0, !PT ;  /* 0x0000000f0a117812 */ /* 0x040fe400078ec0ff */
[C---:B------:R-:W-:Y:S02]  /*0180*/  LOP3.LUT R18, R10.reuse, 0x7, RZ, 0xc0, !PT ;  /* 0x000000070a127812 */ /* 0x040fe400078ec0ff */
[----:B------:R-:W-:Y:S02]  /*0190*/  LOP3.LUT R9, R10, 0x3, RZ, 0xc0, !PT ;  /* 0x000000030a097812 */ /* 0x000fe400078ec0ff */
[----:B------:R-:W-:Y:S02]  /*01a0*/  MOV R14, RZ ;  /* 0x000000ff000e7202 */ /* 0x000fe40000000f00 */
[----:B------:R-:W-:-:S07]  /*01b0*/  IADD3 R10, PT, PT, -R8, RZ, RZ ;  /* 0x000000ff080a7210 */ /* 0x000fce0007ffe1ff */
.L_x_6:
[----:B------:R-:W1:Y:S01]  /*01c0*/  LDCU.64 UR6, c[0x0][0x3a0] ;  /* 0x00007400ff0677ac */ /* 0x000e620008000a00 */
[----:B------:R-:W-:Y:S01]  /*01d0*/  VIADD R11, R0, UR4 ;  /* 0x00000004000b7c36 */ /* 0x000fe20008000000 */
[----:B------:R-:W-:Y:S01]  /*01e0*/  MOV R16, RZ ;  /* 0x000000ff00107202 */ /* 0x000fe20000000f00 */
[----:B------:R-:W2:Y:S01]  /*01f0*/  LDCU UR5, c[0x0][0x398] ;  /* 0x00007300ff0577ac */ /* 0x000ea20008000800 */
[----:B-1----:R-:W-:Y:S02]  /*0200*/  UISETP.GE.U32.AND UP1, UPT, UR6, 0x10, UPT ;  /* 0x000000100600788c */ /* 0x002fe4000bf26070 */
[----:B------:R-:W-:Y:S02]  /*0210*/  UIMAD UR10, UR4, UR6, URZ ;  /* 0x00000006040a72a4 */ /* 0x000fe4000f8e02ff */
[----:B------:R-:W-:Y:S01]  /*0220*/  UIADD3 UR4, UPT, UPT, UR4, 0x1, URZ ;  /* 0x0000000104047890 */ /* 0x000fe2000fffe0ff */
[----:B--2---:R-:W-:-:S03]  /*0230*/  IMAD R11, R11, UR5, R6 ;  /* 0x000000050b0b7c24 */ /* 0x004fc6000f8e0206 */
[----:B------:R-:W-:Y:S01]  /*0240*/  UISETP.NE.AND UP0, UPT, UR4, UR7, UPT ;  /* 0x000000070400728c */ /* 0x000fe2000bf05270 */
[----:B------:R-:W-:Y:S10]  /*0250*/  BRA.U !UP1, `(.L_x_1) ;  /* 0x00000005090c7547 */ /* 0x000ff4000b800000 */
[----:B------:R-:W1:Y:S01]  /*0260*/  LDCU.64 UR6, c[0x0][0x388] ;  /* 0x00007100ff0677ac */ /* 0x000e620008000a00 */
[----:B------:R-:W-:Y:S01]  /*0270*/  MOV R12, R11 ;  /* 0x0000000b000c7202 */ /* 0x000fe20000000f00 */
[----:B------:R-:W-:Y:S01]  /*0280*/  IMAD.MOV.U32 R13, RZ, RZ, R10 ;  /* 0x000000ffff0d7224 */ /* 0x000fe200078e000a */
[----:B-1----:R-:W-:-:S04]  /*0290*/  UIMAD.WIDE.U32 UR6, UR10, 0x4, UR6 ;  /* 0x000000040a0678a5 */ /* 0x002fc8000f8e0006 */
[----:B------:R-:W-:-:S04]  /*02a0*/  UIADD3 UR5, UP1, UPT, UR6, 0x20, URZ ;  /* 0x0000002006057890 */ /* 0x000fc8000ff3e0ff */
[----:B------:R-:W-:Y:S02]  /*02b0*/  UIADD3.X UR6, UPT, UPT, URZ, UR7, URZ, UP1, !UPT ;  /* 0x00000007ff067290 */ /* 0x000fe40008ffe4ff */
[----:B------:R-:W-:-:S04]  /*02c0*/  MOV R15, UR5 ;  /* 0x00000005000f7c02 */ /* 0x000fc80008000f00 */
[----:B------:R-:W-:-:S07]  /*02d0*/  MOV R16, UR6 ;  /* 0x0000000600107c02 */ /* 0x000fce0008000f00 */
.L_x_2:
[----:B------:R-:W1:Y:S01]  /*02e0*/  LDC.64 R4, c[0x0][0x380] ;  /* 0x0000e000ff047b82 */ /* 0x000e620000000a00 */
[----:B------:R-:W-:Y:S01]  /*02f0*/  IMAD.MOV.U32 R2, RZ, RZ, R15 ;  /* 0x000000ffff027224 */ /* 0x000fe200078e000f */
[----:B------:R-:W-:-:S05]  /*0300*/  MOV R3, R16 ;  /* 0x0000001000037202 */ /* 0x000fca0000000f00 */
[----:B0-----:R-:W2:Y:S04]  /*0310*/  LDG.E R24, desc[UR8][R2.64+-0x20] ;  /* 0xffffe00802187981 */ /* 0x001ea8000c1e1900 */
[----:B------:R-:W3:Y:S04]  /*0320*/  LDG.E R25, desc[UR8][R2.64+-0x1c] ;  /* 0xffffe40802197981 */ /* 0x000ee8000c1e1900 */
[----:B------:R-:W4:Y:S04]  /*0330*/  LDG.E R22, desc[UR8][R2.64+-0x18] ;  /* 0xffffe80802167981 */ /* 0x000f28000c1e1900 */
[----:B------:R-:W5:Y:S04]  /*0340*/  LDG.E R20, desc[UR8][R2.64+-0x14] ;  /* 0xffffec0802147981 */ /* 0x000f68000c1e1900 */
[----:B------:R-:W5:Y:S01]  /*0350*/  LDG.E R16, desc[UR8][R2.64+-0x10] ;  /* 0xfffff00802107981 */ /* 0x000f62000c1e1900 */
[----:B-1----:R-:W-:-:S03]  /*0360*/  IMAD.WIDE R4, R12, 0x4, R4 ;  /* 0x000000040c047825 */ /* 0x002fc600078e0204 */
[----:B------:R-:W5:Y:S04]  /*0370*/  LDG.E R27, desc[UR8][R2.64+0x1c] ;  /* 0x00001c08021b7981 */ /* 0x000f68000c1e1900 */
[----:B------:R-:W2:Y:S04]  /*0380*/  LDG.E R15, desc[UR8][R4.64] ;  /* 0x00000008040f7981 */ /* 0x000ea8000c1e1900 */
[----:B------:R-:W3:Y:S04]  /*0390*/  LDG.E R26, desc[UR8][R4.64+0x4] ;  /* 0x00000408041a7981 */ /* 0x000ee8000c1e1900 */
[----:B------:R-:W4:Y:S04]  /*03a0*/  LDG.E R23, desc[UR8][R4.64+0x8] ;  /* 0x0000080804177981 */ /* 0x000f28000c1e1900 */
[----:B------:R-:W5:Y:S04]  /*03b0*/  LDG.E R21, desc[UR8][R4.64+0xc] ;  /* 0x00000c0804157981 */ /* 0x000f68000c1e1900 */
[----:B------:R-:W5:Y:S01]  /*03c0*/  LDG.E R19, desc[UR8][R4.64+0x10] ;  /* 0x0000100804137981 */ /* 0x000f62000c1e1900 */
[----:B--2---:R-:W-:-:S03]  /*03d0*/  FFMA R15, R15, R24, R14 ;  /* 0x000000180f0f7223 */ /* 0x004fc6000000000e */
[----:B------:R-:W2:Y:S01]  /*03e0*/  LDG.E R14, desc[UR8][R2.64+-0xc] ;  /* 0xfffff408020e7981 */ /* 0x000ea2000c1e1900 */
[----:B---3--:R-:W-:-:S03]  /*03f0*/  FFMA R26, R26, R25, R15 ;  /* 0x000000191a1a7223 */ /* 0x008fc6000000000f */
[----:B------:R-:W2:Y:S01]  /*0400*/  LDG.E R15, desc[UR8][R4.64+0x14] ;  /* 0x00001408040f7981 */ /* 0x000ea2000c1e1900 */
[----:B----4-:R-:W-:-:S03]  /*0410*/  FFMA R26, R23, R22, R26 ;  /* 0x00000016171a7223 */ /* 0x010fc6000000001a */
[----:B------:R-:W3:Y:S04]  /*0420*/  LDG.E R22, desc[UR8][R2.64+-0x8] ;  /* 0xfffff80802167981 */ /* 0x000ee8000c1e1900 */
[----:B------:R-:W3:Y:S01]  /*0430*/  LDG.E R23, desc[UR8][R4.64+0x18] ;  /* 0x0000180804177981 */ /* 0x000ee2000c1e1900 */
[----:B-----5:R-:W-:-:S03]  /*0440*/  FFMA R26, R21, R20, R26 ;  /* 0x00000014151a7223 */ /* 0x020fc6000000001a */
[----:B------:R-:W4:Y:S04]  /*0450*/  LDG.E R20, desc[UR8][R2.64+-0x4] ;  /* 0xfffffc0802147981 */ /* 0x000f28000c1e1900 */
[----:B------:R-:W4:Y:S04]  /*0460*/  LDG.E R21, desc[UR8][R4.64+0x1c] ;  /* 0x00001c0804157981 */ /* 0x000f28000c1e1900 */
[----:B------:R-:W5:Y:S04]  /*0470*/  LDG.E R24, desc[UR8][R2.64] ;  /* 0x0000000802187981 */ /* 0x000f68000c1e1900 */
[----:B------:R-:W5:Y:S01]  /*0480*/  LDG.E R25, desc[UR8][R4.64+0x20] ;  /* 0x0000200804197981 */ /* 0x000f62000c1e1900 */
[----:B------:R-:W-:-:S03]  /*0490*/  FFMA R26, R19, R16, R26 ;  /* 0x00000010131a7223 */ /* 0x000fc6000000001a */
[----:B------:R-:W5:Y:S04]  /*04a0*/  LDG.E R19, desc[UR8][R2.64+0x4] ;  /* 0x0000040802137981 */ /* 0x000f68000c1e1900 */
[----:B------:R-:W5:Y:S01]  /*04b0*/  LDG.E R16, desc[UR8][R4.64+0x24] ;  /* 0x0000240804107981 */ /* 0x000f62000c1e1900 */
[----:B--2---:R-:W-:-:S03]  /*04c0*/  FFMA R14, R15, R14, R26 ;  /* 0x0000000e0f0e7223 */ /* 0x004fc6000000001a */
[----:B------:R-:W2:Y:S04]  /*04d0*/  LDG.E R15, desc[UR8][R2.64+0x8] ;  /* 0x00000808020f7981 */ /* 0x000ea8000c1e1900 */
[----:B------:R-:W2:Y:S01]  /*04e0*/  LDG.E R26, desc[UR8][R4.64+0x3c] ;  /* 0x00003c08041a7981 */ /* 0x000ea2000c1e1900 */
[----:B---3--:R-:W-:-:S03]  /*04f0*/  FFMA R22, R23, R22, R14 ;  /* 0x0000001617167223 */ /* 0x008fc6000000000e */
[----:B------:R-:W2:Y:S04]  /*0500*/  LDG.E R14, desc[UR8][R4.64+0x28] ;  /* 0x00002808040e7981 */ /* 0x000ea8000c1e1900 */
[----:B------:R-:W3:Y:S01]  /*0510*/  LDG.E R23, desc[UR8][R4.64+0x30] ;  /* 0x0000300804177981 */ /* 0x000ee2000c1e1900 */
[----:B----4-:R-:W-:-:S03]  /*0520*/  FFMA R22, R21, R20, R22 ;  /* 0x0000001415167223 */ /* 0x010fc60000000016 */
[----:B------:R-:W4:Y:S04]  /*0530*/  LDG.E R21, desc[UR8][R2.64+0xc] ;  /* 0x00000c0802157981 */ /* 0x000f28000c1e1900 */
[----:B------:R-:W4:Y:S01]  /*0540*/  LDG.E R20, desc[UR8][R4.64+0x2c] ;  /* 0x00002c0804147981 */ /* 0x000f22000c1e1900 */
[----:B-----5:R-:W-:-:S03]  /*0550*/  FFMA R25, R25, R24, R22 ;  /* 0x0000001819197223 */ /* 0x020fc60000000016 */
[----:B------:R-:W3:Y:S04]  /*0560*/  LDG.E R22, desc[UR8][R2.64+0x10] ;  /* 0x0000100802167981 */ /* 0x000ee8000c1e1900 */
[----:B------:R-:W5:Y:S01]  /*0570*/  LDG.E R24, desc[UR8][R4.64+0x34] ;  /* 0x0000340804187981 */ /* 0x000f62000c1e1900 */
[----:B------:R-:W-:-:S03]  /*0580*/  FFMA R29, R16, R19, R25 ;  /* 0x00000013101d7223 */ /* 0x000fc60000000019 */
[----:B------:R-:W5:Y:S04]  /*0590*/  LDG.E R25, desc[UR8][R2.64+0x14] ;  /* 0x0000140802197981 */ /* 0x000f68000c1e1900 */
[----:B------:R-:W5:Y:S04]  /*05a0*/  LDG.E R16, desc[UR8][R2.64+0x18] ;  /* 0x0000180802107981 */ /* 0x000f68000c1e1900 */
[----:B------:R-:W5:Y:S01]  /*05b0*/  LDG.E R19, desc[UR8][R4.64+0x38] ;  /* 0x0000380804137981 */ /* 0x000f62000c1e1900 */
[----:B------:R-:W-:-:S04]  /*05c0*/  IADD3 R13, PT, PT, R13, 0x10, RZ ;  /* 0x000000100d0d7810 */ /* 0x000fc80007ffe0ff */
[----:B------:R-:W-:Y:S01]  /*05d0*/  ISETP.NE.AND P0, PT, R13, RZ, PT ;  /* 0x000000ff0d00720c */ /* 0x000fe20003f05270 */
[----:B------:R-:W-:Y:S02]  /*05e0*/  VIADD R12, R12, 0x10 ;  /* 0x000000100c0c7836 */ /* 0x000fe40000000000 */
[----:B--2---:R-:W-:-:S04]  /*05f0*/  FFMA R15, R14, R15, R29 ;  /* 0x0000000f0e0f7223 */ /* 0x004fc8000000001d */
[----:B----4-:R-:W-:-:S04]  /*0600*/  FFMA R20, R20, R21, R15 ;  /* 0x0000001514147223 */ /* 0x010fc8000000000f */
[----:B---3--:R-:W-:Y:S01]  /*0610*/  FFMA R23, R23, R22, R20 ;  /* 0x0000001617177223 */ /* 0x008fe20000000014 */
[----:B------:R-:W-:-:S03]  /*0620*/  IADD3 R15, P1, PT, R2, 0x40, RZ ;  /* 0x00000040020f7810 */ /* 0x000fc60007f3e0ff */
[----:B-----5:R-:W-:-:S04]  /*0630*/  FFMA R24, R24, R25, R23 ;  /* 0x0000001918187223 */ /* 0x020fc80000000017 */
[----:B------:R-:W-:Y:S01]  /*0640*/  FFMA R19, R19, R16, R24 ;  /* 0x0000001013137223 */ /* 0x000fe20000000018 */
[----:B------:R-:W-:-:S03]  /*0650*/  IADD3.X R16, PT, PT, RZ, R3, RZ, P1, !PT ;  /* 0x00000003ff107210 */ /* 0x000fc60000ffe4ff */
[----:B------:R-:W-:Y:S01]  /*0660*/  FFMA R14, R26, R27, R19 ;  /* 0x0000001b1a0e7223 */ /* 0x000fe20000000013 */
[----:B------:R-:W-:Y:S06]  /*0670*/  @P0 BRA `(.L_x_2) ;  /* 0xfffffffc00180947 */ /* 0x000fec000383ffff */
[----:B------:R-:W-:-:S07]  /*0680*/  MOV R16, R8 ;  /* 0x0000000800107202 */ /* 0x000fce0000000f00 */
.L_x_1:
[----:B------:R-:W-:-:S13]  /*0690*/  ISETP.NE.AND P0, PT, R17, RZ, PT ;  /* 0x000000ff1100720c */ /* 0x000fda0003f05270 */
[----:B------:R-:W-:Y:S05]  /*06a0*/  @!P0 BRA `(.L_x_3) ;  /* 0x0000000400748947 */ /* 0x000fea0003800000 */
[----:B------:R-:W-:Y:S02]  /*06b0*/  IADD3 R2, PT, PT, R17, -0x1, RZ ;  /* 0xffffffff11027810 */ /* 0x000fe40007ffe0ff */
[----:B------:R-:W-:Y:S02]  /*06c0*/  ISETP.NE.AND P0, PT, R18, RZ, PT ;  /* 0x000000ff1200720c */ /* 0x000fe40003f05270 */
[----:B------:R-:W-:-:S13]  /*06d0*/  ISETP.GE.U32.AND P1, PT, R2, 0x7, PT ;  /* 0x000000070200780c */ /* 0x000fda0003f26070 */
[----:B------:R-:W-:Y:S05]  /*06e0*/  @!P1 BRA `(.L_x_4) ;  /* 0x0000000000909947 */ /* 0x000fea0003800000 */
[----:B------:R-:W1:Y:S01]  /*06f0*/  LDC.64 R12, c[0x0][0x388] ;  /* 0x0000e200ff0c7b82 */ /* 0x000e620000000a00 */
[----:B------:R-:W-:Y:S01]  /*0700*/  IADD3 R15, PT, PT, R16, UR10, RZ ;  /* 0x0000000a100f7c10 */ /* 0x000fe2000fffe0ff */
[----:B------:R-:W-:-:S06]  /*0710*/  IMAD.IADD R5, R11, 0x1, R16 ;  /* 0x000000010b057824 */ /* 0x000fcc00078e0210 */
[----:B------:R-:W2:Y:S01]  /*0720*/  LDC.64 R2, c[0x0][0x380] ;  /* 0x0000e000ff027b82 */ /* 0x000ea20000000a00 */
[----:B-1----:R-:W-:-:S05]  /*0730*/  IMAD.WIDE.U32 R12, R15, 0x4, R12 ;  /* 0x000000040f0c7825 */ /* 0x002fca00078e000c */
[----:B0-----:R-:W3:Y:S01]  /*0740*/  LDG.E R23, desc[UR8][R12.64] ;  /* 0x000000080c177981 */ /* 0x001ee2000c1e1900 */
[----:B--2---:R-:W-:Y:S02]  /*0750*/  IMAD.WIDE R2, R5, 0x4, R2 ;  /* 0x0000000405027825 */ /* 0x004fe400078e0202 */
[----:B------:R-:W0:Y:S03]  /*0760*/  LDC.64 R4, c[0x0][0x388] ;  /* 0x0000e200ff047b82 */ /* 0x000e260000000a00 */
[----:B------:R-:W3:Y:S01]  /*0770*/  LDG.E R21, desc[UR8][R2.64] ;  /* 0x0000000802157981 */ /* 0x000ee2000c1e1900 */
[----:B------:R-:W-:-:S03]  /*0780*/  IADD3 R15, P1, PT, R16, UR10, RZ ;  /* 0x0000000a100f7c10 */ /* 0x000fc6000ff3e0ff */
[----:B------:R-:W2:Y:S01]  /*0790*/  LDG.E R19, desc[UR8][R2.64+0x8] ;  /* 0x0000080802137981 */ /* 0x000ea2000c1e1900 */
[----:B------:R-:W-:-:S03]  /*07a0*/  IADD3.X R20, PT, PT, RZ, RZ, RZ, P1, !PT ;  /* 0x000000ffff147210 */ /* 0x000fc60000ffe4ff */
[----:B------:R-:W4:Y:S04]  /*07b0*/  LDG.E R12, desc[UR8][R2.64+0xc] ;  /* 0x00000c08020c7981 */ /* 0x000f28000c1e1900 */
[----:B------:R-:W5:Y:S01]  /*07c0*/  LDG.E R25, desc[UR8][R2.64+0x1c] ;  /* 0x00001c0802197981 */ /* 0x000f62000c1e1900 */
[----:B0-----:R-:W-:-:S04]  /*07d0*/  LEA R4, P1, R15, R4, 0x2 ;  /* 0x000000040f047211 */ /* 0x001fc800078210ff */
[----:B------:R-:W-:Y:S02]  /*07e0*/  LEA.HI.X R5, R15, R5, R20, 0x2, P1 ;  /* 0x000000050f057211 */ /* 0x000fe400008f1414 */
[----:B------:R-:W2:Y:S04]  /*07f0*/  LDG.E R15, desc[UR8][R2.64+0x4] ;  /* 0x00000408020f7981 */ /* 0x000ea8000c1e1900 */
[----:B------:R-:W2:Y:S04]  /*0800*/  LDG.E R20, desc[UR8][R4.64+0x4] ;  /* 0x0000040804147981 */ /* 0x000ea8000c1e1900 */
[----:B------:R-:W4:Y:S04]  /*0810*/  LDG.E R22, desc[UR8][R4.64+0x8] ;  /* 0x0000080804167981 */ /* 0x000f28000c1e1900 */
[----:B------:R-:W5:Y:S04]  /*0820*/  LDG.E R13, desc[UR8][R4.64+0xc] ;  /* 0x00000c08040d7981 */ /* 0x000f68000c1e1900 */
[----:B------:R-:W5:Y:S04]  /*0830*/  LDG.E R24, desc[UR8][R4.64+0x10] ;  /* 0x0000100804187981 */ /* 0x000f68000c1e1900 */
[----:B------:R-:W5:Y:S04]  /*0840*/  LDG.E R26, desc[UR8][R4.64+0x14] ;  /* 0x00001408041a7981 */ /* 0x000f68000c1e1900 */
[----:B------:R-:W5:Y:S04]  /*0850*/  LDG.E R27, desc[UR8][R4.64+0x18] ;  /* 0x00001808041b7981 */ /* 0x000f68000c1e1900 */
[----:B------:R-:W5:Y:S01]  /*0860*/  LDG.E R28, desc[UR8][R4.64+0x1c] ;  /* 0x00001c08041c7981 */ /* 0x000f62000c1e1900 */
[----:B---3--:R-:W-:-:S03]  /*0870*/  FFMA R29, R21, R23, R14 ;  /* 0x00000017151d7223 */ /* 0x008fc6000000000e */
[----:B------:R-:W3:Y:S04]  /*0880*/  LDG.E R23, desc[UR8][R2.64+0x10] ;  /* 0x0000100802177981 */ /* 0x000ee8000c1e1900 */
[----:B------:R-:W3:Y:S04]  /*0890*/  LDG.E R21, desc[UR8][R2.64+0x14] ;  /* 0x0000140802157981 */ /* 0x000ee8000c1e1900 */
[----:B------:R-:W3:Y:S01]  /*08a0*/  LDG.E R14, desc[UR8][R2.64+0x18] ;  /* 0x00001808020e7981 */ /* 0x000ee2000c1e1900 */
[----:B--2---:R-:W-:-:S04]  /*08b0*/  FFMA R20, R15, R20, R29 ;  /* 0x000000140f147223 */ /* 0x004fc8000000001d */
[----:B----4-:R-:W-:-:S04]  /*08c0*/  FFMA R19, R19, R22, R20 ;  /* 0x0000001613137223 */ /* 0x010fc80000000014 */
[----:B-----5:R-:W-:Y:S01]  /*08d0*/  FFMA R12, R12, R13, R19 ;  /* 0x0000000d0c0c7223 */ /* 0x020fe20000000013 */
[----:B------:R-:W-:-:S03]  /*08e0*/  IADD3 R16, PT, PT, R16, 0x8, RZ ;  /* 0x0000000810107810 */ /* 0x000fc60007ffe0ff */
[----:B---3--:R-:W-:-:S04]  /*08f0*/  FFMA R12, R23, R24, R12 ;  /* 0x00000018170c7223 */ /* 0x008fc8000000000c */
[----:B------:R-:W-:-:S04]  /*0900*/  FFMA R21, R21, R26, R12 ;  /* 0x0000001a15157223 */ /* 0x000fc8000000000c */
[----:B------:R-:W-:-:S04]  /*0910*/  FFMA R14, R14, R27, R21 ;  /* 0x0000001b0e0e7223 */ /* 0x000fc80000000015 */
[----:B------:R-:W-:-:S07]  /*0920*/  FFMA R14, R25, R28, R14 ;  /* 0x0000001c190e7223 */ /* 0x000fce000000000e */
.L_x_4:
[----:B------:R-:W-:Y:S05]  /*0930*/  @!P0 BRA `(.L_x_3) ;  /* 0x0000000000d08947 */ /* 0x000fea0003800000 */
[----:B------:R-:W-:Y:S02]  /*0940*/  IADD3 R2, PT, PT, R18, -0x1, RZ ;  /* 0xffffffff12027810 */ /* 0x000fe40007ffe0ff */
[----:B------:R-:W-:Y:S02]  /*0950*/  ISETP.NE.AND P0, PT, R9, RZ, PT ;  /* 0x000000ff0900720c */ /* 0x000fe40003f05270 */
[----:B------:R-:W-:-:S13]  /*0960*/  ISETP.GE.U32.AND P1, PT, R2, 0x3, PT ;  /* 0x000000030200780c */ /* 0x000fda0003f26070 */
[----:B------:R-:W-:Y:S05]  /*0970*/  @!P1 BRA `(.L_x_5) ;  /* 0x0000000000609947 */ /* 0x000fea0003800000 */
[----:B------:R-:W1:Y:S01]  /*0980*/  LDC.64 R4, c[0x0][0x388] ;  /* 0x0000e200ff047b82 */ /* 0x000e620000000a00 */
[C---:B------:R-:W-:Y:S01]  /*0990*/  VIADD R19, R16.reuse, UR10 ;  /* 0x0000000a10137c36 */ /* 0x040fe20008000000 */
[----:B------:R-:W-:Y:S02]  /*09a0*/  IADD3 R20, P1, PT, R16, UR10, RZ ;  /* 0x0000000a10147c10 */ /* 0x000fe4000ff3e0ff */
[----:B------:R-:W-:-:S04]  /*09b0*/  IADD3 R15, PT, PT, R11, R16, RZ ;  /* 0x000000100b0f7210 */ /* 0x000fc80007ffe0ff */
[----:B------:R-:W2:Y:S08]  /*09c0*/  LDC.64 R2, c[0x0][0x388] ;  /* 0x0000e200ff027b82 */ /* 0x000eb00000000a00 */
[----:B------:R-:W3:Y:S01]  /*09d0*/  LDC.64 R12, c[0x0][0x380] ;  /* 0x0000e000ff0c7b82 */ /* 0x000ee20000000a00 */
[----:B-1----:R-:W-:Y:S01]  /*09e0*/  IMAD.WIDE.U32 R4, R19, 0x4, R4 ;  /* 0x0000000413047825 */ /* 0x002fe200078e0004 */
[----:B------:R-:W-:-:S05]  /*09f0*/  IADD3.X R19, PT, PT, RZ, RZ, RZ, P1, !PT ;  /* 0x000000ffff137210 */ /* 0x000fca0000ffe4ff */
[----:B0-----:R-:W4:Y:S01]  /*0a00*/  LDG.E R4, desc[UR8][R4.64] ;  /* 0x0000000804047981 */ /* 0x001f22000c1e1900 */
[----:B--2---:R-:W-:-:S04]  /*0a10*/  LEA R2, P1, R20, R2, 0x2 ;  /* 0x0000000214027211 */ /* 0x004fc800078210ff */
[----:B------:R-:W-:Y:S01]  /*0a20*/  LEA.HI.X R3, R20, R3, R19, 0x2, P1 ;  /* 0x0000000314037211 */ /* 0x000fe200008f1413 */
[----:B---3--:R-:W-:-:S04]  /*0a30*/  IMAD.WIDE R12, R15, 0x4, R12 ;  /* 0x000000040f0c7825 */ /* 0x008fc800078e020c */
[----:B------:R-:W2:Y:S04]  /*0a40*/  LDG.E R19, desc[UR8][R2.64+0x4] ;  /* 0x0000040802137981 */ /* 0x000ea8000c1e1900 */
[----:B------:R-:W4:Y:S04]  /*0a50*/  LDG.E R15, desc[UR8][R12.64] ;  /* 0x000000080c0f7981 */ /* 0x000f28000c1e1900 */
[----:B------:R-:W2:Y:S04]  /*0a60*/  LDG.E R20, desc[UR8][R12.64+0x4] ;  /* 0x000004080c147981 */ /* 0x000ea8000c1e1900 */
[----:B------:R-:W3:Y:S04]  /*0a70*/  LDG.E R22, desc[UR8][R12.64+0x8] ;  /* 0x000008080c167981 */ /* 0x000ee8000c1e1900 */
[----:B------:R-:W3:Y:S04]  /*0a80*/  LDG.E R21, desc[UR8][R2.64+0x8] ;  /* 0x0000080802157981 */ /* 0x000ee8000c1e1900 */
[----:B------:R-:W5:Y:S04]  /*0a90*/  LDG.E R24, desc[UR8][R12.64+0xc] ;  /* 0x00000c080c187981 */ /* 0x000f68000c1e1900 */
[----:B------:R-:W5:Y:S01]  /*0aa0*/  LDG.E R23, desc[UR8][R2.64+0xc] ;  /* 0x00000c0802177981 */ /* 0x000f62000c1e1900 */
[----:B------:R-:W-:Y:S01]  /*0ab0*/  IADD3 R16, PT, PT, R16, 0x4, RZ ;  /* 0x0000000410107810 */ /* 0x000fe20007ffe0ff */
[----:B----4-:R-:W-:-:S04]  /*0ac0*/  FFMA R15, R15, R4, R14 ;  /* 0x000000040f0f7223 */ /* 0x010fc8000000000e */
[----:B--2---:R-:W-:-:S04]  /*0ad0*/  FFMA R15, R20, R19, R15 ;  /* 0x00000013140f7223 */ /* 0x004fc8000000000f */
[----:B---3--:R-:W-:-:S04]  /*0ae0*/  FFMA R15, R22, R21, R15 ;  /* 0x00000015160f7223 */ /* 0x008fc8000000000f */
[----:B-----5:R-:W-:-:S07]  /*0af0*/  FFMA R14, R24, R23, R15 ;  /* 0x00000017180e7223 */ /* 0x020fce000000000f */
.L_x_5:
[----:B------:R-:W-:Y:S05]  /*0b00*/  @!P0 BRA `(.L_x_3) ;  /* 0x00000000005c8947 */ /* 0x000fea0003800000 */
[----:B------:R-:W1:Y:S01]  /*0b10*/  LDC.64 R4, c[0x0][0x388] ;  /* 0x0000e200ff047b82 */ /* 0x000e620000000a00 */
[----:B------:R-:W-:Y:S01]  /*0b20*/  VIADD R13, R16, UR10 ;  /* 0x0000000a100d7c36 */ /* 0x000fe20008000000 */
[----:B------:R-:W-:-:S06]  /*0b30*/  IADD3 R11, PT, PT, R11, R16, RZ ;  /* 0x000000100b0b7210 */ /* 0x000fcc0007ffe0ff */
[----:B------:R-:W2:Y:S01]  /*0b40*/  LDC.64 R2, c[0x0][0x380] ;  /* 0x0000e000ff027b82 */ /* 0x000ea20000000a00 */
[----:B-1----:R-:W-:-:S06]  /*0b50*/  IMAD.WIDE.U32 R4, R13, 0x4, R4 ;  /* 0x000000040d047825 */ /* 0x002fcc00078e0004 */
[----:B0-----:R-:W3:Y:S01]  /*0b60*/  LDG.E R4, desc[UR8][R4.64] ;  /* 0x0000000804047981 */ /* 0x001ee2000c1e1900 */
[----:B--2---:R-:W-:-:S05]  /*0b70*/  IMAD.WIDE R2, R11, 0x4, R2 ;  /* 0x000000040b027825 */ /* 0x004fca00078e0202 */
[----:B------:R-:W3:Y:S01]  /*0b80*/  LDG.E R11, desc[UR8][R2.64] ;  /* 0x00000008020b7981 */ /* 0x000ee2000c1e1900 */
[----:B------:R-:W-:Y:S01]  /*0b90*/  ISETP.NE.AND P0, PT, R9, 0x1, PT ;  /* 0x000000010900780c */ /* 0x000fe20003f05270 */
[----:B---3--:R-:W-:-:S12]  /*0ba0*/  FFMA R14, R11, R4, R14 ;  /* 0x000000040b0e7223 */ /* 0x008fd8000000000e */
[----:B------:R-:W-:Y:S05]  /*0bb0*/  @!P0 BRA `(.L_x_3) ;  /* 0x0000000000308947 */ /* 0x000fea0003800000 */
[----:B------:R-:W0:Y:S01]  /*0bc0*/  LDC.64 R4, c[0x0][0x388] ;  /* 0x0000e200ff047b82 */ /* 0x000e220000000a00 */
[----:B------:R-:W-:Y:S02]  /*0bd0*/  IADD3 R11, P1, PT, R16, UR10, RZ ;  /* 0x0000000a100b7c10 */ /* 0x000fe4000ff3e0ff */
[----:B------:R-:W-:Y:S02]  /*0be0*/  ISETP.NE.AND P0, PT, R9, 0x2, PT ;  /* 0x000000020900780c */ /* 0x000fe40003f05270 */
[----:B------:R-:W-:-:S11]  /*0bf0*/  IADD3.X R12, PT, PT, RZ, RZ, RZ, P1, !PT ;  /* 0x000000ffff0c7210 */ /* 0x000fd60000ffe4ff */
[----:B------:R-:W2:Y:S01]  /*0c00*/  @P0 LDG.E R13, desc[UR8][R2.64+0x8] ;  /* 0x00000808020d0981 */ /* 0x000ea2000c1e1900 */
[----:B0-----:R-:W-:-:S04]  /*0c10*/  LEA R4, P1, R11, R4, 0x2 ;  /* 0x000000040b047211 */ /* 0x001fc800078210ff */
[----:B------:R-:W-:Y:S02]  /*0c20*/  LEA.HI.X R5, R11, R5, R12, 0x2, P1 ;  /* 0x000000050b057211 */ /* 0x000fe400008f140c */
[----:B------:R-:W3:Y:S04]  /*0c30*/  LDG.E R11, desc[UR8][R2.64+0x4] ;  /* 0x00000408020b7981 */ /* 0x000ee8000c1e1900 */
[----:B------:R-:W3:Y:S04]  /*0c40*/  LDG.E R12, desc[UR8][R4.64+0x4] ;  /* 0x00000408040c7981 */ /* 0x000ee8000c1e1900 */
[----:B------:R-:W2:Y:S01]  /*0c50*/  @P0 LDG.E R15, desc[UR8][R4.64+0x8] ;  /* 0x00000808040f0981 */ /* 0x000ea2000c1e1900 */
[----:B---3--:R-:W-:-:S04]  /*0c60*/  FFMA R14, R11, R12, R14 ;  /* 0x0000000c0b0e7223 */ /* 0x008fc8000000000e */
[----:B--2---:R-:W-:-:S07]  /*0c70*/  @P0 FFMA R14, R13, R15, R14 ;  /* 0x0000000f0d0e0223 */ /* 0x004fce000000000e */
.L_x_3:
[----:B------:R-:W-:Y:S05]  /*0c80*/  BRA.U UP0, `(.L_x_6) ;  /* 0xfffffff5004c7547 */ /* 0x000fea000b83ffff */
.L_x_0:
[----:B------:R-:W1:Y:S01]  /*0c90*/  LDC.64 R2, c[0x0][0x390] ;  /* 0x0000e400ff027b82 */ /* 0x000e620000000a00 */
[----:B------:R-:W-:-:S05]  /*0ca0*/  IMAD R7, R0, R7, R0 ;  /* 0x0000000700077224 */ /* 0x000fca00078e0200 */
[----:B------:R-:W-:-:S05]  /*0cb0*/  IADD3 R7, PT, PT, R6, R7, RZ ;  /* 0x0000000706077210 */ /* 0x000fca0007ffe0ff */
[----:B-1----:R-:W-:-:S05]  /*0cc0*/  IMAD.WIDE R2, R7, 0x4, R2 ;  /* 0x0000000407027825 */ /* 0x002fca00078e0202 */
[----:B0-----:R-:W-:Y:S01]  /*0cd0*/  STG.E desc[UR8][R2.64], R14 ;  /* 0x0000000e02007986 */ /* 0x001fe2000c101908 */
[----:B------:R-:W-:Y:S05]  /*0ce0*/  EXIT ;  /* 0x000000000000794d */ /* 0x000fea0003800000 */
.L_x_7:
[----:B------:R-:W-:-:S00]  /*0cf0*/  BRA `(.L_x_7) ;  /* 0xfffffffc00fc7947 */ /* 0x000fc0000383ffff */
[----:B------:R-:W-:-:S00]  /*0d00*/  NOP ;  /* 0x0000000000007918 */ /* 0x000fc00000000000 */
[----:B------:R-:W-:-:S00]  /*0d10*/  NOP ;  /* 0x0000000000007918 */ /* 0x000fc00000000000 */
[----:B------:R-:W-:-:S00]  /*0d20*/  NOP ;  /* 0x0000000000007918 */ /* 0x000fc00000000000 */
[----:B------:R-:W-:-:S00]  /*0d30*/  NOP ;  /* 0x0000000000007918 */ /* 0x000fc00000000000 */
[----:B------:R-:W-:-:S00]  /*0d40*/  NOP ;  /* 0x0000000000007918 */ /* 0x000fc00000000000 */
[----:B------:R-:W-:-:S00]  /*0d50*/  NOP ;  /* 0x0000000000007918 */ /* 0x000fc00000000000 */
[----:B------:R-:W-:-:S00]  /*0d60*/  NOP ;  /* 0x0000000000007918 */ /* 0x000fc00000000000 */
[----:B------:R-:W-:-:S00]  /*0d70*/  NOP ;  /* 0x0000000000007918 */ /* 0x000fc00000000000 */
.L_x_8:


//--------------------- .nv.shared.reserved.0     --------------------------
	.section	.nv.shared.reserved.0,"aw",@nobits
	.weak		__nv_reservedSMEM_offset_0_alias
	.size		__nv_reservedSMEM_offset_0_alias, 0, 64
	.other		__nv_reservedSMEM_offset_0_alias,@"STO_CUDA_RESERVED_SHARED STV_DEFAULT"
__nv_reservedSMEM_offset_0_alias:
	.zero		0
	.zero		64


//--------------------- .nv.constant0._Z10convKernelPfS_S_iiii --------------------------
	.section	.nv.constant0._Z10convKernelPfS_S_iiii,"a",@progbits
	.sectionflags	@""
	.align	4
.nv.constant0._Z10convKernelPfS_S_iiii:
	.zero		936


//--------------------- SYMBOLS --------------------------

	.type		.nv.reservedSmem.offset0,@object
	.size		.nv.reservedSmem.offset0,0x4
